//
// Generated by NVIDIA NVVM Compiler
//
// Compiler Build ID: CL-36424714
// Cuda compilation tools, release 13.0, V13.0.88
// Based on NVVM 20.0.0
//

.version 9.0
.target sm_100
.address_size 64

	// .globl	_Z18reductionDivergentPfS_
// _ZZ18reductionDivergentPfS_E4psum has been demoted

.visible .entry _Z18reductionDivergentPfS_(
	.param .u64 .ptr .align 1 _Z18reductionDivergentPfS__param_0,
	.param .u64 .ptr .align 1 _Z18reductionDivergentPfS__param_1
)
{
	.reg .pred 	%p<5>;
	.reg .b32 	%r<16>;
	.reg .b32 	%f<6>;
	.reg .b64 	%rd<9>;
	// demoted variable
	.shared .align 4 .b8 _ZZ18reductionDivergentPfS_E4psum[64];
	ld.param.u64 	%rd2, [_Z18reductionDivergentPfS__param_0];
	ld.param.u64 	%rd1, [_Z18reductionDivergentPfS__param_1];
	cvta.to.global.u64 	%rd3, %rd2;
	mov.u32 	%r1, %ctaid.x;
	mov.u32 	%r2, %ntid.x;
	mov.u32 	%r3, %tid.x;
	mad.lo.s32 	%r7, %r1, %r2, %r3;
	mul.wide.s32 	%rd4, %r7, 4;
	add.s64 	%rd5, %rd3, %rd4;
	ld.global.f32 	%f1, [%rd5];
	shl.b32 	%r8, %r3, 2;
	mov.u32 	%r9, _ZZ18reductionDivergentPfS_E4psum;
	add.s32 	%r4, %r9, %r8;
	st.shared.f32 	[%r4], %f1;
	bar.sync 	0;
	setp.lt.u32 	%p1, %r2, 2;
	@%p1 bra 	$L__BB0_5;
	mov.b32 	%r15, 1;
$L__BB0_2:
	shl.b32 	%r6, %r15, 1;
	add.s32 	%r11, %r6, -1;
	and.b32  	%r12, %r11, %r3;
	setp.ne.s32 	%p2, %r12, 0;
	@%p2 bra 	$L__BB0_4;
	shl.b32 	%r13, %r15, 2;
	add.s32 	%r14, %r4, %r13;
	ld.shared.f32 	%f2, [%r14];
	ld.shared.f32 	%f3, [%r4];
	add.f32 	%f4, %f2, %f3;
	st.shared.f32 	[%r4], %f4;
$L__BB0_4:
	bar.sync 	0;
	setp.lt.u32 	%p3, %r6, %r2;
	mov.u32 	%r15, %r6;
	@%p3 bra 	$L__BB0_2;
$L__BB0_5:
	setp.ne.s32 	%p4, %r3, 0;
	@%p4 bra 	$L__BB0_7;
	ld.shared.f32 	%f5, [_ZZ18reductionDivergentPfS_E4psum];
	cvta.to.global.u64 	%rd6, %rd1;
	mul.wide.u32 	%rd7, %r1, 4;
	add.s64 	%rd8, %rd6, %rd7;
	st.global.f32 	[%rd8], %f5;
$L__BB0_7:
	ret;

}


// ===== COMPILED SASS (sm_100) =====

	.target	sm_100

	.elftype	@"ET_EXEC"


//--------------------- .note.nv.tkinfo           --------------------------
	.section	.note.nv.tkinfo,"",@"SHT_NOTE"
	.sectionflags	@"SHF_NOTE_NV_TKINFO"
	.tkinfo
        /*0018*/ 	.word	0x00000002
        /*0030*/ 	.string	""
        /*0030*/ 	.string	"ptxas"
        /*0030*/ 	.string	"Cuda compilation tools, release 13.0, V13.0.88"
        /*0030*/ 	.string	"Build cuda_13.0.r13.0/compiler.36424714_0"
        /*0030*/ 	.string	"-arch sm_100 -m 64 "



//--------------------- .note.nv.cuinfo           --------------------------
	.section	.note.nv.cuinfo,"",@"SHT_NOTE"
	.sectionflags	@"SHF_NOTE_NV_CUINFO"
        /*0018*/ 	.short	0x0002
        /*001a*/ 	.short	0x0064
        /*001c*/ 	.short	0x0082
	.zero		2


//--------------------- .nv.info                  --------------------------
	.section	.nv.info,"",@"SHT_CUDA_INFO"
	.align	4


	//----- nvinfo : EIATTR_REGCOUNT
	.align		4
        /*0000*/ 	.byte	0x04, 0x2f
        /*0002*/ 	.short	(.L_1 - .L_0)
	.align		4
.L_0:
        /*0004*/ 	.word	index@(_Z18reductionDivergentPfS_)
        /*0008*/ 	.word	0x0000000b


	//----- nvinfo : EIATTR_FRAME_SIZE
	.align		4
.L_1:
        /*000c*/ 	.byte	0x04, 0x11
        /*000e*/ 	.short	(.L_3 - .L_2)
	.align		4
.L_2:
        /*0010*/ 	.word	index@(_Z18reductionDivergentPfS_)
        /*0014*/ 	.word	0x00000000


	//----- nvinfo : EIATTR_MIN_STACK_SIZE
	.align		4
.L_3:
        /*0018*/ 	.byte	0x04, 0x12
        /*001a*/ 	.short	(.L_5 - .L_4)
	.align		4
.L_4:
        /*001c*/ 	.word	index@(_Z18reductionDivergentPfS_)
        /*0020*/ 	.word	0x00000000
.L_5:


//--------------------- .nv.compat                --------------------------
	.section	.nv.compat,"",@"SHT_CUDA_COMPAT_INFO"
	.align	4
        /*0000*/ 	.byte	0x02, 0x09, 0x00, 0x00, 0x02, 0x02, 0x01, 0x00, 0x02, 0x05, 0x05, 0x00, 0x03, 0x07, 0x01, 0x01
        /*0010*/ 	.byte	0x02, 0x03, 0x00, 0x00, 0x02, 0x06, 0x01, 0x00, 0x04, 0x0b, 0x08, 0x00, 0x09, 0x00, 0x00, 0x00
        /*0020*/ 	.byte	0x00, 0x00, 0x00, 0x00


//--------------------- .nv.info._Z18reductionDivergentPfS_ --------------------------
	.section	.nv.info._Z18reductionDivergentPfS_,"",@"SHT_CUDA_INFO"
	.sectionflags	@""
	.align	4


	//----- nvinfo : EIATTR_CUDA_API_VERSION
	.align		4
        /*0000*/ 	.byte	0x04, 0x37
        /*0002*/ 	.short	(.L_7 - .L_6)
.L_6:
        /*0004*/ 	.word	0x00000082


	//----- nvinfo : EIATTR_KPARAM_INFO
	.align		4
.L_7:
        /*0008*/ 	.byte	0x04, 0x17
        /*000a*/ 	.short	(.L_9 - .L_8)
.L_8:
        /*000c*/ 	.word	0x00000000
        /*0010*/ 	.short	0x0001
        /*0012*/ 	.short	0x0008
        /*0014*/ 	.byte	0x00, 0xf5, 0x21, 0x00


	//----- nvinfo : EIATTR_KPARAM_INFO
	.align		4
.L_9:
        /*0018*/ 	.byte	0x04, 0x17
        /*001a*/ 	.short	(.L_11 - .L_10)
.L_10:
        /*001c*/ 	.word	0x00000000
        /*0020*/ 	.short	0x0000
        /*0022*/ 	.short	0x0000
        /*0024*/ 	.byte	0x00, 0xf5, 0x21, 0x00


	//----- nvinfo : EIATTR_SPARSE_MMA_MASK
	.align		4
.L_11:
        /*0028*/ 	.byte	0x03, 0x50
        /*002a*/ 	.short	0x0000


	//----- nvinfo : EIATTR_MAXREG_COUNT
	.align		4
        /*002c*/ 	.byte	0x03, 0x1b
        /*002e*/ 	.short	0x00ff


	//----- nvinfo : EIATTR_NUM_BARRIERS
	.align		4
        /*0030*/ 	.byte	0x02, 0x4c
        /*0032*/ 	.byte	0x01
	.zero		1


	//----- nvinfo : EIATTR_MERCURY_ISA_VERSION
	.align		4
        /*0034*/ 	.byte	0x03, 0x5f
        /*0036*/ 	.short	0x0101


	//----- nvinfo : EIATTR_VRC_CTA_INIT_COUNT
	.align		4
        /*0038*/ 	.byte	0x02, 0x4a
	.zero		1
	.zero		1


	//----- nvinfo : EIATTR_EXIT_INSTR_OFFSETS
	.align		4
        /*003c*/ 	.byte	0x04, 0x1c
        /*003e*/ 	.short	(.L_13 - .L_12)


	//   ....[0]....
.L_12:
        /*0040*/ 	.word	0x000001f0


	//   ....[1]....
        /*0044*/ 	.word	0x00000270


	//----- nvinfo : EIATTR_CBANK_PARAM_SIZE
	.align		4
.L_13:
        /*0048*/ 	.byte	0x03, 0x19
        /*004a*/ 	.short	0x0010


	//----- nvinfo : EIATTR_PARAM_CBANK
	.align		4
        /*004c*/ 	.byte	0x04, 0x0a
        /*004e*/ 	.short	(.L_15 - .L_14)
	.align		4
.L_14:
        /*0050*/ 	.word	index@(.nv.constant0._Z18reductionDivergentPfS_)
        /*0054*/ 	.short	0x0380
        /*0056*/ 	.short	0x0010


	//----- nvinfo : EIATTR_SW_WAR
	.align		4
.L_15:
        /*0058*/ 	.byte	0x04, 0x36
        /*005a*/ 	.short	(.L_17 - .L_16)
.L_16:
        /*005c*/ 	.word	0x00000008
.L_17:


//--------------------- .nv.callgraph             --------------------------
	.section	.nv.callgraph,"",@"SHT_CUDA_CALLGRAPH"
	.align	4
	.sectionentsize	8
	.align		4
        /*0000*/ 	.word	0x00000000
	.align		4
        /*0004*/ 	.word	0xffffffff
	.align		4
        /*0008*/ 	.word	0x00000000
	.align		4
        /*000c*/ 	.word	0xfffffffe
	.align		4
        /*0010*/ 	.word	0x00000000
	.align		4
        /*0014*/ 	.word	0xfffffffd
	.align		4
        /*0018*/ 	.word	0x00000000
	.align		4
        /*001c*/ 	.word	0xfffffffc


//--------------------- .text._Z18reductionDivergentPfS_ --------------------------
	.section	.text._Z18reductionDivergentPfS_,"ax",@progbits
	.align	128
        .global         _Z18reductionDivergentPfS_
        .type           _Z18reductionDivergentPfS_,@function
        .size           _Z18reductionDivergentPfS_,(.L_x_3 - _Z18reductionDivergentPfS_)
        .other          _Z18reductionDivergentPfS_,@"STO_CUDA_ENTRY STV_DEFAULT"
_Z18reductionDivergentPfS_:
.text._Z18reductionDivergentPfS_:
[----:B------:R-:W-:Y:S01]  /*0000*/  LDC R1, c[0x0][0x37c] ;  /* 0x0000df00ff017b82 */ /* 0x000fe20000000800 */
[----:B------:R-:W0:Y:S07]  /*0010*/  S2R R7, SR_CTAID.X ;  /* 0x0000000000077919 */ /* 0x000e2e0000002500 */
[----:B------:R-:W1:Y:S01]  /*0020*/  LDC.64 R2, c[0x0][0x380] ;  /* 0x0000e000ff027b82 */ /* 0x000e620000000a00 */
[----:B------:R-:W0:Y:S01]  /*0030*/  LDCU UR8, c[0x0][0x360] ;  /* 0x00006c00ff0877ac */ /* 0x000e220008000800 */
[----:B------:R-:W0:Y:S01]  /*0040*/  S2R R6, SR_TID.X ;  /* 0x0000000000067919 */ /* 0x000e220000002100 */
[----:B------:R-:W2:Y:S01]  /*0050*/  LDCU.64 UR6, c[0x0][0x358] ;  /* 0x00006b00ff0677ac */ /* 0x000ea20008000a00 */
[----:B0-----:R-:W-:-:S04]  /*0060*/  IMAD R5, R7, UR8, R6 ;  /* 0x0000000807057c24 */ /* 0x001fc8000f8e0206 */
[----:B-1----:R-:W-:-:S06]  /*0070*/  IMAD.WIDE R2, R5, 0x4, R2 ;  /* 0x0000000405027825 */ /* 0x002fcc00078e0202 */
[----:B--2---:R-:W2:Y:S01]  /*0080*/  LDG.E R2, desc[UR6][R2.64] ;  /* 0x0000000602027981 */ /* 0x004ea2000c1e1900 */
[----:B------:R-:W0:Y:S01]  /*0090*/  S2UR UR5, SR_CgaCtaId ;  /* 0x00000000000579c3 */ /* 0x000e220000008800 */
[----:B------:R-:W-:Y:S01]  /*00a0*/  UMOV UR4, 0x400 ;  /* 0x0000040000047882 */ /* 0x000fe20000000000 */
[----:B------:R-:W-:Y:S01]  /*00b0*/  UISETP.GE.U32.AND UP0, UPT, UR8, 0x2, UPT ;  /* 0x000000020800788c */ /* 0x000fe2000bf06070 */
[----:B------:R-:W-:Y:S01]  /*00c0*/  ISETP.NE.AND P0, PT, R6, RZ, PT ;  /* 0x000000ff0600720c */ /* 0x000fe20003f05270 */
[----:B0-----:R-:W-:-:S06]  /*00d0*/  ULEA UR4, UR5, UR4, 0x18 ;  /* 0x0000000405047291 */ /* 0x001fcc000f8ec0ff */
[----:B------:R-:W-:-:S05]  /*00e0*/  LEA R5, R6, UR4, 0x2 ;  /* 0x0000000406057c11 */ /* 0x000fca000f8e10ff */
[----:B--2---:R0:W-:Y:S01]  /*00f0*/  STS [R5], R2 ;  /* 0x0000000205007388 */ /* 0x0041e20000000800 */
[----:B------:R-:W-:Y:S06]  /*0100*/  BAR.SYNC.DEFER_BLOCKING 0x0 ;  /* 0x0000000000007b1d */ /* 0x000fec0000010000 */
[----:B------:R-:W-:Y:S05]  /*0110*/  BRA.U !UP0, `(.L_x_0) ;  /* 0x0000000108347547 */ /* 0x000fea000b800000 */
[----:B------:R-:W-:-:S07]  /*0120*/  HFMA2 R0, -RZ, RZ, 0, 5.9604644775390625e-08 ;  /* 0x00000001ff007431 */ /* 0x000fce00000001ff */
.L_x_1:
[----:B------:R-:W-:-:S05]  /*0130*/  SHF.L.U32 R8, R0, 0x1, RZ ;  /* 0x0000000100087819 */ /* 0x000fca00000006ff */
[----:B0-----:R-:W-:-:S05]  /*0140*/  VIADD R2, R8, 0xffffffff ;  /* 0xffffffff08027836 */ /* 0x001fca0000000000 */
[----:B------:R-:W-:-:S13]  /*0150*/  LOP3.LUT P1, RZ, R2, R6, RZ, 0xc0, !PT ;  /* 0x0000000602ff7212 */ /* 0x000fda000782c0ff */
[----:B------:R-:W-:Y:S01]  /*0160*/  @!P1 LEA R2, R0, R5, 0x2 ;  /* 0x0000000500029211 */ /* 0x000fe200078e10ff */
[----:B------:R-:W-:Y:S01]  /*0170*/  @!P1 LDS R3, [R5] ;  /* 0x0000000005039984 */ /* 0x000fe20000000800 */
[----:B------:R-:W-:-:S04]  /*0180*/  IMAD.MOV.U32 R0, RZ, RZ, R8 ;  /* 0x000000ffff007224 */ /* 0x000fc800078e0008 */
[----:B------:R-:W0:Y:S02]  /*0190*/  @!P1 LDS R2, [R2] ;  /* 0x0000000002029984 */ /* 0x000e240000000800 */
[----:B0-----:R-:W-:-:S05]  /*01a0*/  @!P1 FADD R4, R2, R3 ;  /* 0x0000000302049221 */ /* 0x001fca0000000000 */
[----:B------:R1:W-:Y:S01]  /*01b0*/  @!P1 STS [R5], R4 ;  /* 0x0000000405009388 */ /* 0x0003e20000000800 */
[----:B------:R-:W-:Y:S01]  /*01c0*/  BAR.SYNC.DEFER_BLOCKING 0x0 ;  /* 0x0000000000007b1d */ /* 0x000fe20000010000 */
[----:B------:R-:W-:-:S13]  /*01d0*/  ISETP.GE.U32.AND P1, PT, R8, UR8, PT ;  /* 0x0000000808007c0c */ /* 0x000fda000bf26070 */
[----:B-1----:R-:W-:Y:S05]  /*01e0*/  @!P1 BRA `(.L_x_1) ;  /* 0xfffffffc00d09947 */ /* 0x002fea000383ffff */
.L_x_0:
[----:B------:R-:W-:Y:S05]  /*01f0*/  @P0 EXIT ;  /* 0x000000000000094d */ /* 0x000fea0003800000 */
[----:B------:R-:W1:Y:S01]  /*0200*/  S2UR UR5, SR_CgaCtaId ;  /* 0x00000000000579c3 */ /* 0x000e620000008800 */
[----:B------:R-:W-:-:S07]  /*0210*/  UMOV UR4, 0x400 ;  /* 0x0000040000047882 */ /* 0x000fce0000000000 */
[----:B0-----:R-:W0:Y:S01]  /*0220*/  LDC.64 R2, c[0x0][0x388] ;  /* 0x0000e200ff027b82 */ /* 0x001e220000000a00 */
[----:B-1----:R-:W-:Y:S01]  /*0230*/  ULEA UR4, UR5, UR4, 0x18 ;  /* 0x0000000405047291 */ /* 0x002fe2000f8ec0ff */
[----:B0-----:R-:W-:-:S08]  /*0240*/  IMAD.WIDE.U32 R2, R7, 0x4, R2 ;  /* 0x0000000407027825 */ /* 0x001fd000078e0002 */
[----:B------:R-:W0:Y:S04]  /*0250*/  LDS R5, [UR4] ;  /* 0x00000004ff057984 */ /* 0x000e280008000800 */
[----:B0-----:R-:W-:Y:S01]  /*0260*/  STG.E desc[UR6][R2.64], R5 ;  /* 0x0000000502007986 */ /* 0x001fe2000c101906 */
[----:B------:R-:W-:Y:S05]  /*0270*/  EXIT ;  /* 0x000000000000794d */ /* 0x000fea0003800000 */
.L_x_2:
[----:B------:R-:W-:-:S00]  /*0280*/  BRA `(.L_x_2) ;  /* 0xfffffffc00fc7947 */ /* 0x000fc0000383ffff */
[----:B------:R-:W-:-:S00]  /*0290*/  NOP ;  /* 0x0000000000007918 */ /* 0x000fc00000000000 */
        /* <DEDUP_REMOVED lines=14> */
.L_x_3:


//--------------------- .nv.shared._Z18reductionDivergentPfS_ --------------------------
	.section	.nv.shared._Z18reductionDivergentPfS_,"aw",@nobits
	.sectionflags	@""
	.align	4
.nv.shared._Z18reductionDivergentPfS_:
	.zero		1088


//--------------------- .nv.shared.reserved.0     --------------------------
	.section	.nv.shared.reserved.0,"aw",@nobits
	.weak		__nv_reservedSMEM_offset_0_alias
	.size		__nv_reservedSMEM_offset_0_alias, 0, 64
	.other		__nv_reservedSMEM_offset_0_alias,@"STO_CUDA_RESERVED_SHARED STV_DEFAULT"
__nv_reservedSMEM_offset_0_alias:
	.zero		0
	.zero		64


//--------------------- .nv.constant0._Z18reductionDivergentPfS_ --------------------------
	.section	.nv.constant0._Z18reductionDivergentPfS_,"a",@progbits
	.sectionflags	@""
	.align	4
.nv.constant0._Z18reductionDivergentPfS_:
	.zero		912


//--------------------- SYMBOLS --------------------------

	.type		.nv.reservedSmem.offset0,@object
	.size		.nv.reservedSmem.offset0,0x4
	.type		.nv.reservedSmem.cap,@object
	.size		.nv.reservedSmem.cap,0x4
